	.headerflags	@"EF_CUDA_TEXMODE_UNIFIED EF_CUDA_64BIT_ADDRESS EF_CUDA_ACCELERATORS EF_CUDA_SM90 EF_CUDA_VIRTUAL_SM(EF_CUDA_SM90)"
	.elftype	@"ET_EXEC"


//--------------------- .nv.info                  --------------------------
	.section	.nv.info,"",@"SHT_CUDA_INFO"
	.align	4


	//----- nvinfo : EIATTR_REGCOUNT
	.align		4
        /*0000*/ 	.byte	0x04, 0x2f
        /*0002*/ 	.short	(.L_1 - .L_0)
	.align		4
.L_0:
        /*0004*/ 	.word	index@(triton_poi_fused__to_copy_17)
        /*0008*/ 	.word	0x00000009


	//----- nvinfo : EIATTR_MIN_STACK_SIZE
	.align		4
.L_1:
        /*000c*/ 	.byte	0x04, 0x12
        /*000e*/ 	.short	(.L_3 - .L_2)
	.align		4
.L_2:
        /*0010*/ 	.word	index@(triton_poi_fused__to_copy_17)
        /*0014*/ 	.word	0x00000000


	//----- nvinfo : EIATTR_FRAME_SIZE
	.align		4
.L_3:
        /*0018*/ 	.byte	0x04, 0x11
        /*001a*/ 	.short	(.L_5 - .L_4)
	.align		4
.L_4:
        /*001c*/ 	.word	index@(triton_poi_fused__to_copy_17)
        /*0020*/ 	.word	0x00000000


	//----- nvinfo : EIATTR_MIN_STACK_SIZE
	.align		4
.L_5:
        /*0024*/ 	.byte	0x04, 0x12
        /*0026*/ 	.short	(.L_7 - .L_6)
	.align		4
.L_6:
        /*0028*/ 	.word	index@(triton_poi_fused__to_copy_17)
        /*002c*/ 	.word	0x00000000
.L_7:


//--------------------- .nv.info.triton_poi_fused__to_copy_17 --------------------------
	.section	.nv.info.triton_poi_fused__to_copy_17,"",@"SHT_CUDA_INFO"
	.sectionflags	@""
	.align	4


	//----- nvinfo : EIATTR_CUDA_API_VERSION
	.align		4
        /*0000*/ 	.byte	0x04, 0x37
        /*0002*/ 	.short	(.L_9 - .L_8)
.L_8:
        /*0004*/ 	.word	0x0000007c


	//----- nvinfo : EIATTR_KPARAM_INFO
	.align		4
.L_9:
        /*0008*/ 	.byte	0x04, 0x17
        /*000a*/ 	.short	(.L_11 - .L_10)
.L_10:
        /*000c*/ 	.word	0x00000000
        /*0010*/ 	.short	0x0001
        /*0012*/ 	.short	0x0008
        /*0014*/ 	.byte	0x00, 0xf0, 0x11, 0x00


	//----- nvinfo : EIATTR_KPARAM_INFO
	.align		4
.L_11:
        /*0018*/ 	.byte	0x04, 0x17
        /*001a*/ 	.short	(.L_13 - .L_12)
.L_12:
        /*001c*/ 	.word	0x00000000
        /*0020*/ 	.short	0x0000
        /*0022*/ 	.short	0x0000
        /*0024*/ 	.byte	0x00, 0xf4, 0x21, 0x00


	//----- nvinfo : EIATTR_SPARSE_MMA_MASK
	.align		4
.L_13:
        /*0028*/ 	.byte	0x03, 0x50
        /*002a*/ 	.short	0x0000


	//----- nvinfo : EIATTR_MAXREG_COUNT
	.align		4
        /*002c*/ 	.byte	0x03, 0x1b
        /*002e*/ 	.short	0x00ff


	//----- nvinfo : EIATTR_EXIT_INSTR_OFFSETS
	.align		4
        /*0030*/ 	.byte	0x04, 0x1c
        /*0032*/ 	.short	(.L_15 - .L_14)


	//   ....[0]....
.L_14:
        /*0034*/ 	.word	0x000000e0


	//   ....[1]....
        /*0038*/ 	.word	0x00000110


	//----- nvinfo : EIATTR_REQNTID
	.align		4
.L_15:
        /*003c*/ 	.byte	0x04, 0x10
        /*003e*/ 	.short	(.L_17 - .L_16)
.L_16:
        /*0040*/ 	.word	0x00000020
        /*0044*/ 	.word	0x00000001
        /*0048*/ 	.word	0x00000001


	//----- nvinfo : EIATTR_CBANK_PARAM_SIZE
	.align		4
.L_17:
        /*004c*/ 	.byte	0x03, 0x19
        /*004e*/ 	.short	0x000c


	//----- nvinfo : EIATTR_PARAM_CBANK
	.align		4
        /*0050*/ 	.byte	0x04, 0x0a
        /*0052*/ 	.short	(.L_19 - .L_18)
	.align		4
.L_18:
        /*0054*/ 	.word	index@(.nv.constant0.triton_poi_fused__to_copy_17)
        /*0058*/ 	.short	0x0210
        /*005a*/ 	.short	0x000c


	//----- nvinfo : EIATTR_SW_WAR
	.align		4
.L_19:
        /*005c*/ 	.byte	0x04, 0x36
        /*005e*/ 	.short	(.L_21 - .L_20)
.L_20:
        /*0060*/ 	.word	0x00000008
.L_21:


//--------------------- .nv.callgraph             --------------------------
	.section	.nv.callgraph,"",@"SHT_CUDA_CALLGRAPH"
	.align	4
	.sectionentsize	8
	.align		4
        /*0000*/ 	.word	0x00000000
	.align		4
        /*0004*/ 	.word	0xffffffff
	.align		4
        /*0008*/ 	.word	0x00000000
	.align		4
        /*000c*/ 	.word	0xfffffffe
	.align		4
        /*0010*/ 	.word	0x00000000
	.align		4
        /*0014*/ 	.word	0xfffffffd
	.align		4
        /*0018*/ 	.word	0x00000000
	.align		4
        /*001c*/ 	.word	0xfffffffc


//--------------------- .text.triton_poi_fused__to_copy_17 --------------------------
	.section	.text.triton_poi_fused__to_copy_17,"ax",@progbits
	.align	128
        .global         triton_poi_fused__to_copy_17
        .type           triton_poi_fused__to_copy_17,@function
        .size           triton_poi_fused__to_copy_17,(.L_x_1 - triton_poi_fused__to_copy_17)
        .other          triton_poi_fused__to_copy_17,@"STO_CUDA_ENTRY STV_DEFAULT"
triton_poi_fused__to_copy_17:
.text.triton_poi_fused__to_copy_17:
[----:B------:R-:W0:Y:S02]  /*0000*/  LDC R1, c[0x0][0x28] ;  /* 0x00000a00ff017b82 */ /* 0x000e240000000800 */
[----:B------:R-:W1:Y:S01]  /*0010*/  S2R R6, SR_TID.X ;  /* 0x0000000000067919 */ /* 0x000e620000002100 */
[----:B------:R-:W2:Y:S01]  /*0020*/  LDC.64 R2, c[0x0][0x210] ;  /* 0x00008400ff027b82 */ /* 0x000ea20000000a00 */
[----:B------:R-:W3:Y:S01]  /*0030*/  S2R R5, SR_CTAID.X ;  /* 0x0000000000057919 */ /* 0x000ee20000002500 */
[C---:B-1----:R-:W-:Y:S02]  /*0040*/  LOP3.LUT R0, R6.reuse, 0x7, RZ, 0xc0, !PT ;  /* 0x0000000706007812 */ /* 0x042fe400078ec0ff */
[----:B------:R-:W-:-:S03]  /*0050*/  LOP3.LUT P0, RZ, R6, 0x18, RZ, 0xc0, !PT ;  /* 0x0000001806ff7812 */ /* 0x000fc6000780c0ff */
[----:B---3--:R-:W-:-:S04]  /*0060*/  IMAD R5, R5, 0x8, R0 ;  /* 0x0000000805057824 */ /* 0x008fc800078e0200 */
[C---:B--2---:R-:W-:Y:S01]  /*0070*/  IMAD.WIDE R2, R5.reuse, 0x8, R2 ;  /* 0x0000000805027825 */ /* 0x044fe200078e0202 */
[----:B------:R-:W-:Y:S02]  /*0080*/  I2FP.F32.S32 R0, R5 ;  /* 0x0000000500007245 */ /* 0x000fe40000201400 */
[----:B------:R-:W-:-:S03]  /*0090*/  ISETP.LT.AND P0, PT, R5, 0x8, !P0 ;  /* 0x000000080500780c */ /* 0x000fc60004701270 */
[----:B------:R-:W-:-:S05]  /*00a0*/  FMUL R0, R0, 0.42857143282890319824 ;  /* 0x3edb6db700007820 */ /* 0x000fca0000400000 */
[----:B------:R-:W-:-:S04]  /*00b0*/  FMNMX R0, RZ, R0, !PT ;  /* 0x00000000ff007209 */ /* 0x000fc80007800000 */
[----:B------:R-:W1:Y:S02]  /*00c0*/  F2I.TRUNC.NTZ R4, R0 ;  /* 0x0000000000047305 */ /* 0x000e64000020f100 */
[----:B-1----:R-:W-:Y:S01]  /*00d0*/  SHF.R.S32.HI R5, RZ, 0x1f, R4 ;  /* 0x0000001fff057819 */ /* 0x002fe20000011404 */
[----:B------:R-:W-:Y:S06]  /*00e0*/  @!P0 EXIT ;  /* 0x000000000000894d */ /* 0x000fec0003800000 */
[----:B------:R-:W-:Y:S02]  /*00f0*/  ULDC.64 UR4, c[0x0][0x208] ;  /* 0x0000820000047ab9 */ /* 0x000fe40000000a00 */
[----:B------:R-:W-:Y:S01]  /*0100*/  STG.E.64 desc[UR4][R2.64], R4 ;  /* 0x0000000402007986 */ /* 0x000fe2000c101b04 */
[----:B------:R-:W-:Y:S05]  /*0110*/  EXIT ;  /* 0x000000000000794d */ /* 0x000fea0003800000 */
.L_x_0:
[----:B------:R-:W-:-:S00]  /*0120*/  BRA `(.L_x_0) ;  /* 0xfffffffc00fc7947 */ /* 0x000fc0000383ffff */
[----:B------:R-:W-:-:S00]  /*0130*/  NOP ;  /* 0x0000000000007918 */ /* 0x000fc00000000000 */
        /* <DEDUP_REMOVED lines=12> */
.L_x_1:


//--------------------- .nv.constant0.triton_poi_fused__to_copy_17 --------------------------
	.section	.nv.constant0.triton_poi_fused__to_copy_17,"a",@progbits
	.sectionflags	@""
	.align	4
.nv.constant0.triton_poi_fused__to_copy_17:
	.zero		540
